	.headerflags	@"EF_CUDA_TEXMODE_UNIFIED EF_CUDA_64BIT_ADDRESS EF_CUDA_ACCELERATORS EF_CUDA_SM90 EF_CUDA_VIRTUAL_SM(EF_CUDA_SM90)"
	.elftype	@"ET_EXEC"


//--------------------- .nv.info                  --------------------------
	.section	.nv.info,"",@"SHT_CUDA_INFO"
	.align	4


	//----- nvinfo : EIATTR_REGCOUNT
	.align		4
        /*0000*/ 	.byte	0x04, 0x2f
        /*0002*/ 	.short	(.L_1 - .L_0)
	.align		4
.L_0:
        /*0004*/ 	.word	index@(triton_poi_fused_mul_60)
        /*0008*/ 	.word	0x0000000a


	//----- nvinfo : EIATTR_MIN_STACK_SIZE
	.align		4
.L_1:
        /*000c*/ 	.byte	0x04, 0x12
        /*000e*/ 	.short	(.L_3 - .L_2)
	.align		4
.L_2:
        /*0010*/ 	.word	index@(triton_poi_fused_mul_60)
        /*0014*/ 	.word	0x00000000


	//----- nvinfo : EIATTR_FRAME_SIZE
	.align		4
.L_3:
        /*0018*/ 	.byte	0x04, 0x11
        /*001a*/ 	.short	(.L_5 - .L_4)
	.align		4
.L_4:
        /*001c*/ 	.word	index@(triton_poi_fused_mul_60)
        /*0020*/ 	.word	0x00000000


	//----- nvinfo : EIATTR_MIN_STACK_SIZE
	.align		4
.L_5:
        /*0024*/ 	.byte	0x04, 0x12
        /*0026*/ 	.short	(.L_7 - .L_6)
	.align		4
.L_6:
        /*0028*/ 	.word	index@(triton_poi_fused_mul_60)
        /*002c*/ 	.word	0x00000000
.L_7:


//--------------------- .nv.info.triton_poi_fused_mul_60 --------------------------
	.section	.nv.info.triton_poi_fused_mul_60,"",@"SHT_CUDA_INFO"
	.sectionflags	@""
	.align	4


	//----- nvinfo : EIATTR_CUDA_API_VERSION
	.align		4
        /*0000*/ 	.byte	0x04, 0x37
        /*0002*/ 	.short	(.L_9 - .L_8)
.L_8:
        /*0004*/ 	.word	0x0000007c


	//----- nvinfo : EIATTR_KPARAM_INFO
	.align		4
.L_9:
        /*0008*/ 	.byte	0x04, 0x17
        /*000a*/ 	.short	(.L_11 - .L_10)
.L_10:
        /*000c*/ 	.word	0x00000000
        /*0010*/ 	.short	0x0002
        /*0012*/ 	.short	0x0010
        /*0014*/ 	.byte	0x00, 0xf0, 0x11, 0x00


	//----- nvinfo : EIATTR_KPARAM_INFO
	.align		4
.L_11:
        /*0018*/ 	.byte	0x04, 0x17
        /*001a*/ 	.short	(.L_13 - .L_12)
.L_12:
        /*001c*/ 	.word	0x00000000
        /*0020*/ 	.short	0x0001
        /*0022*/ 	.short	0x0008
        /*0024*/ 	.byte	0x00, 0xf4, 0x21, 0x00


	//----- nvinfo : EIATTR_KPARAM_INFO
	.align		4
.L_13:
        /*0028*/ 	.byte	0x04, 0x17
        /*002a*/ 	.short	(.L_15 - .L_14)
.L_14:
        /*002c*/ 	.word	0x00000000
        /*0030*/ 	.short	0x0000
        /*0032*/ 	.short	0x0000
        /*0034*/ 	.byte	0x00, 0xf4, 0x21, 0x00


	//----- nvinfo : EIATTR_SPARSE_MMA_MASK
	.align		4
.L_15:
        /*0038*/ 	.byte	0x03, 0x50
        /*003a*/ 	.short	0x0000


	//----- nvinfo : EIATTR_MAXREG_COUNT
	.align		4
        /*003c*/ 	.byte	0x03, 0x1b
        /*003e*/ 	.short	0x00ff


	//----- nvinfo : EIATTR_EXIT_INSTR_OFFSETS
	.align		4
        /*0040*/ 	.byte	0x04, 0x1c
        /*0042*/ 	.short	(.L_17 - .L_16)


	//   ....[0]....
.L_16:
        /*0044*/ 	.word	0x000000f0


	//----- nvinfo : EIATTR_REQNTID
	.align		4
.L_17:
        /*0048*/ 	.byte	0x04, 0x10
        /*004a*/ 	.short	(.L_19 - .L_18)
.L_18:
        /*004c*/ 	.word	0x00000100
        /*0050*/ 	.word	0x00000001
        /*0054*/ 	.word	0x00000001


	//----- nvinfo : EIATTR_CBANK_PARAM_SIZE
	.align		4
.L_19:
        /*0058*/ 	.byte	0x03, 0x19
        /*005a*/ 	.short	0x0014


	//----- nvinfo : EIATTR_PARAM_CBANK
	.align		4
        /*005c*/ 	.byte	0x04, 0x0a
        /*005e*/ 	.short	(.L_21 - .L_20)
	.align		4
.L_20:
        /*0060*/ 	.word	index@(.nv.constant0.triton_poi_fused_mul_60)
        /*0064*/ 	.short	0x0210
        /*0066*/ 	.short	0x0014


	//----- nvinfo : EIATTR_SW_WAR
	.align		4
.L_21:
        /*0068*/ 	.byte	0x04, 0x36
        /*006a*/ 	.short	(.L_23 - .L_22)
.L_22:
        /*006c*/ 	.word	0x00000008
.L_23:


//--------------------- .nv.callgraph             --------------------------
	.section	.nv.callgraph,"",@"SHT_CUDA_CALLGRAPH"
	.align	4
	.sectionentsize	8
	.align		4
        /*0000*/ 	.word	0x00000000
	.align		4
        /*0004*/ 	.word	0xffffffff
	.align		4
        /*0008*/ 	.word	0x00000000
	.align		4
        /*000c*/ 	.word	0xfffffffe
	.align		4
        /*0010*/ 	.word	0x00000000
	.align		4
        /*0014*/ 	.word	0xfffffffd
	.align		4
        /*0018*/ 	.word	0x00000000
	.align		4
        /*001c*/ 	.word	0xfffffffc


//--------------------- .text.triton_poi_fused_mul_60 --------------------------
	.section	.text.triton_poi_fused_mul_60,"ax",@progbits
	.align	128
        .global         triton_poi_fused_mul_60
        .type           triton_poi_fused_mul_60,@function
        .size           triton_poi_fused_mul_60,(.L_x_1 - triton_poi_fused_mul_60)
        .other          triton_poi_fused_mul_60,@"STO_CUDA_ENTRY STV_DEFAULT"
triton_poi_fused_mul_60:
.text.triton_poi_fused_mul_60:
[----:B------:R-:W-:Y:S01]  /*0000*/  LDC R1, c[0x0][0x28] ;  /* 0x00000a00ff017b82 */ /* 0x000fe20000000800 */
[----:B------:R-:W1:Y:S07]  /*0010*/  S2R R0, SR_TID.X ;  /* 0x0000000000007919 */ /* 0x000e6e0000002100 */
[----:B------:R-:W2:Y:S01]  /*0020*/  LDC.64 R2, c[0x0][0x210] ;  /* 0x00008400ff027b82 */ /* 0x000ea20000000a00 */
[----:B------:R-:W-:Y:S01]  /*0030*/  ULDC.64 UR4, c[0x0][0x208] ;  /* 0x0000820000047ab9 */ /* 0x000fe20000000a00 */
[----:B------:R-:W3:Y:S06]  /*0040*/  S2R R7, SR_CTAID.X ;  /* 0x0000000000077919 */ /* 0x000eec0000002500 */
[----:B------:R-:W4:Y:S01]  /*0050*/  LDC.64 R4, c[0x0][0x218] ;  /* 0x00008600ff047b82 */ /* 0x000f220000000a00 */
[----:B-1----:R-:W-:-:S04]  /*0060*/  SHF.L.U32 R0, R0, 0x1, RZ ;  /* 0x0000000100007819 */ /* 0x002fc800000006ff */
[----:B------:R-:W-:-:S04]  /*0070*/  LOP3.LUT R0, R0, 0x1fe, RZ, 0xc0, !PT ;  /* 0x000001fe00007812 */ /* 0x000fc800078ec0ff */
[----:B---3--:R-:W-:-:S05]  /*0080*/  LEA R7, R7, R0, 0x9 ;  /* 0x0000000007077211 */ /* 0x008fca00078e48ff */
[----:B--2---:R-:W-:-:S06]  /*0090*/  IMAD.WIDE R2, R7, 0x4, R2 ;  /* 0x0000000407027825 */ /* 0x004fcc00078e0202 */
[----:B------:R-:W2:Y:S01]  /*00a0*/  LDG.E.64 R2, desc[UR4][R2.64] ;  /* 0x0000000402027981 */ /* 0x000ea2000c1e1b00 */
[----:B----4-:R-:W-:-:S04]  /*00b0*/  IMAD.WIDE R4, R7, 0x4, R4 ;  /* 0x0000000407047825 */ /* 0x010fc800078e0204 */
[----:B--2---:R-:W-:Y:S01]  /*00c0*/  FMUL R6, R2, 0.044194173067808151245 ;  /* 0x3d3504f302067820 */ /* 0x004fe20000400000 */
[----:B------:R-:W-:-:S05]  /*00d0*/  FMUL R7, R3, 0.044194173067808151245 ;  /* 0x3d3504f303077820 */ /* 0x000fca0000400000 */
[----:B------:R-:W-:Y:S01]  /*00e0*/  STG.E.64 desc[UR4][R4.64], R6 ;  /* 0x0000000604007986 */ /* 0x000fe2000c101b04 */
[----:B------:R-:W-:Y:S05]  /*00f0*/  EXIT ;  /* 0x000000000000794d */ /* 0x000fea0003800000 */
.L_x_0:
[----:B------:R-:W-:-:S00]  /*0100*/  BRA `(.L_x_0) ;  /* 0xfffffffc00fc7947 */ /* 0x000fc0000383ffff */
[----:B------:R-:W-:-:S00]  /*0110*/  NOP ;  /* 0x0000000000007918 */ /* 0x000fc00000000000 */
        /* <DEDUP_REMOVED lines=14> */
.L_x_1:


//--------------------- .nv.constant0.triton_poi_fused_mul_60 --------------------------
	.section	.nv.constant0.triton_poi_fused_mul_60,"a",@progbits
	.sectionflags	@""
	.align	4
.nv.constant0.triton_poi_fused_mul_60:
	.zero		548
